//
// Generated by NVIDIA NVVM Compiler
//
// Compiler Build ID: CL-36424714
// Cuda compilation tools, release 13.0, V13.0.88
// Based on NVVM 20.0.0
//

.version 9.0
.target sm_100
.address_size 64

	// .globl	_Z14sumArraysOnGPUPfS_S_i

.visible .entry _Z14sumArraysOnGPUPfS_S_i(
	.param .u64 .ptr .align 1 _Z14sumArraysOnGPUPfS_S_i_param_0,
	.param .u64 .ptr .align 1 _Z14sumArraysOnGPUPfS_S_i_param_1,
	.param .u64 .ptr .align 1 _Z14sumArraysOnGPUPfS_S_i_param_2,
	.param .u32 _Z14sumArraysOnGPUPfS_S_i_param_3
)
{
	.reg .pred 	%p<2>;
	.reg .b32 	%r<6>;
	.reg .b32 	%f<4>;
	.reg .b64 	%rd<11>;

	ld.param.u64 	%rd1, [_Z14sumArraysOnGPUPfS_S_i_param_0];
	ld.param.u64 	%rd2, [_Z14sumArraysOnGPUPfS_S_i_param_1];
	ld.param.u64 	%rd3, [_Z14sumArraysOnGPUPfS_S_i_param_2];
	ld.param.u32 	%r2, [_Z14sumArraysOnGPUPfS_S_i_param_3];
	mov.u32 	%r3, %tid.x;
	mov.u32 	%r4, %ntid.x;
	mov.u32 	%r5, %ctaid.x;
	mad.lo.s32 	%r1, %r4, %r5, %r3;
	setp.ge.s32 	%p1, %r1, %r2;
	@%p1 bra 	$L__BB0_2;
	cvta.to.global.u64 	%rd4, %rd1;
	cvta.to.global.u64 	%rd5, %rd2;
	cvta.to.global.u64 	%rd6, %rd3;
	mul.wide.s32 	%rd7, %r1, 4;
	add.s64 	%rd8, %rd4, %rd7;
	ld.global.f32 	%f1, [%rd8];
	add.s64 	%rd9, %rd5, %rd7;
	ld.global.f32 	%f2, [%rd9];
	add.f32 	%f3, %f1, %f2;
	add.s64 	%rd10, %rd6, %rd7;
	st.global.f32 	[%rd10], %f3;
$L__BB0_2:
	ret;

}


// ===== COMPILED SASS (sm_100) =====

	.target	sm_100

	.elftype	@"ET_EXEC"


//--------------------- .note.nv.tkinfo           --------------------------
	.section	.note.nv.tkinfo,"",@"SHT_NOTE"
	.sectionflags	@"SHF_NOTE_NV_TKINFO"
	.tkinfo
        /*0018*/ 	.word	0x00000002
        /*0030*/ 	.string	""
        /*0030*/ 	.string	"ptxas"
        /*0030*/ 	.string	"Cuda compilation tools, release 13.0, V13.0.88"
        /*0030*/ 	.string	"Build cuda_13.0.r13.0/compiler.36424714_0"
        /*0030*/ 	.string	"-arch sm_100 -m 64 "



//--------------------- .note.nv.cuinfo           --------------------------
	.section	.note.nv.cuinfo,"",@"SHT_NOTE"
	.sectionflags	@"SHF_NOTE_NV_CUINFO"
        /*0018*/ 	.short	0x0002
        /*001a*/ 	.short	0x0064
        /*001c*/ 	.short	0x0082
	.zero		2


//--------------------- .nv.info                  --------------------------
	.section	.nv.info,"",@"SHT_CUDA_INFO"
	.align	4


	//----- nvinfo : EIATTR_REGCOUNT
	.align		4
        /*0000*/ 	.byte	0x04, 0x2f
        /*0002*/ 	.short	(.L_1 - .L_0)
	.align		4
.L_0:
        /*0004*/ 	.word	index@(_Z14sumArraysOnGPUPfS_S_i)
        /*0008*/ 	.word	0x0000000c


	//----- nvinfo : EIATTR_FRAME_SIZE
	.align		4
.L_1:
        /*000c*/ 	.byte	0x04, 0x11
        /*000e*/ 	.short	(.L_3 - .L_2)
	.align		4
.L_2:
        /*0010*/ 	.word	index@(_Z14sumArraysOnGPUPfS_S_i)
        /*0014*/ 	.word	0x00000000


	//----- nvinfo : EIATTR_MIN_STACK_SIZE
	.align		4
.L_3:
        /*0018*/ 	.byte	0x04, 0x12
        /*001a*/ 	.short	(.L_5 - .L_4)
	.align		4
.L_4:
        /*001c*/ 	.word	index@(_Z14sumArraysOnGPUPfS_S_i)
        /*0020*/ 	.word	0x00000000
.L_5:


//--------------------- .nv.compat                --------------------------
	.section	.nv.compat,"",@"SHT_CUDA_COMPAT_INFO"
	.align	4
        /*0000*/ 	.byte	0x02, 0x09, 0x00, 0x00, 0x02, 0x02, 0x01, 0x00, 0x02, 0x05, 0x05, 0x00, 0x03, 0x07, 0x01, 0x01
        /*0010*/ 	.byte	0x02, 0x03, 0x00, 0x00, 0x02, 0x06, 0x01, 0x00, 0x04, 0x0b, 0x08, 0x00, 0x09, 0x00, 0x00, 0x00
        /*0020*/ 	.byte	0x00, 0x00, 0x00, 0x00


//--------------------- .nv.info._Z14sumArraysOnGPUPfS_S_i --------------------------
	.section	.nv.info._Z14sumArraysOnGPUPfS_S_i,"",@"SHT_CUDA_INFO"
	.sectionflags	@""
	.align	4


	//----- nvinfo : EIATTR_CUDA_API_VERSION
	.align		4
        /*0000*/ 	.byte	0x04, 0x37
        /*0002*/ 	.short	(.L_7 - .L_6)
.L_6:
        /*0004*/ 	.word	0x00000082


	//----- nvinfo : EIATTR_KPARAM_INFO
	.align		4
.L_7:
        /*0008*/ 	.byte	0x04, 0x17
        /*000a*/ 	.short	(.L_9 - .L_8)
.L_8:
        /*000c*/ 	.word	0x00000000
        /*0010*/ 	.short	0x0003
        /*0012*/ 	.short	0x0018
        /*0014*/ 	.byte	0x00, 0xf0, 0x11, 0x00


	//----- nvinfo : EIATTR_KPARAM_INFO
	.align		4
.L_9:
        /*0018*/ 	.byte	0x04, 0x17
        /*001a*/ 	.short	(.L_11 - .L_10)
.L_10:
        /*001c*/ 	.word	0x00000000
        /*0020*/ 	.short	0x0002
        /*0022*/ 	.short	0x0010
        /*0024*/ 	.byte	0x00, 0xf5, 0x21, 0x00


	//----- nvinfo : EIATTR_KPARAM_INFO
	.align		4
.L_11:
        /*0028*/ 	.byte	0x04, 0x17
        /*002a*/ 	.short	(.L_13 - .L_12)
.L_12:
        /*002c*/ 	.word	0x00000000
        /*0030*/ 	.short	0x0001
        /*0032*/ 	.short	0x0008
        /*0034*/ 	.byte	0x00, 0xf5, 0x21, 0x00


	//----- nvinfo : EIATTR_KPARAM_INFO
	.align		4
.L_13:
        /*0038*/ 	.byte	0x04, 0x17
        /*003a*/ 	.short	(.L_15 - .L_14)
.L_14:
        /*003c*/ 	.word	0x00000000
        /*0040*/ 	.short	0x0000
        /*0042*/ 	.short	0x0000
        /*0044*/ 	.byte	0x00, 0xf5, 0x21, 0x00


	//----- nvinfo : EIATTR_SPARSE_MMA_MASK
	.align		4
.L_15:
        /*0048*/ 	.byte	0x03, 0x50
        /*004a*/ 	.short	0x0000


	//----- nvinfo : EIATTR_MAXREG_COUNT
	.align		4
        /*004c*/ 	.byte	0x03, 0x1b
        /*004e*/ 	.short	0x00ff


	//----- nvinfo : EIATTR_MERCURY_ISA_VERSION
	.align		4
        /*0050*/ 	.byte	0x03, 0x5f
        /*0052*/ 	.short	0x0101


	//----- nvinfo : EIATTR_VRC_CTA_INIT_COUNT
	.align		4
        /*0054*/ 	.byte	0x02, 0x4a
	.zero		1
	.zero		1


	//----- nvinfo : EIATTR_EXIT_INSTR_OFFSETS
	.align		4
        /*0058*/ 	.byte	0x04, 0x1c
        /*005a*/ 	.short	(.L_17 - .L_16)


	//   ....[0]....
.L_16:
        /*005c*/ 	.word	0x00000070


	//   ....[1]....
        /*0060*/ 	.word	0x00000130


	//----- nvinfo : EIATTR_CBANK_PARAM_SIZE
	.align		4
.L_17:
        /*0064*/ 	.byte	0x03, 0x19
        /*0066*/ 	.short	0x001c


	//----- nvinfo : EIATTR_PARAM_CBANK
	.align		4
        /*0068*/ 	.byte	0x04, 0x0a
        /*006a*/ 	.short	(.L_19 - .L_18)
	.align		4
.L_18:
        /*006c*/ 	.word	index@(.nv.constant0._Z14sumArraysOnGPUPfS_S_i)
        /*0070*/ 	.short	0x0380
        /*0072*/ 	.short	0x001c


	//----- nvinfo : EIATTR_SW_WAR
	.align		4
.L_19:
        /*0074*/ 	.byte	0x04, 0x36
        /*0076*/ 	.short	(.L_21 - .L_20)
.L_20:
        /*0078*/ 	.word	0x00000008
.L_21:


//--------------------- .nv.callgraph             --------------------------
	.section	.nv.callgraph,"",@"SHT_CUDA_CALLGRAPH"
	.align	4
	.sectionentsize	8
	.align		4
        /*0000*/ 	.word	0x00000000
	.align		4
        /*0004*/ 	.word	0xffffffff
	.align		4
        /*0008*/ 	.word	0x00000000
	.align		4
        /*000c*/ 	.word	0xfffffffe
	.align		4
        /*0010*/ 	.word	0x00000000
	.align		4
        /*0014*/ 	.word	0xfffffffd
	.align		4
        /*0018*/ 	.word	0x00000000
	.align		4
        /*001c*/ 	.word	0xfffffffc


//--------------------- .text._Z14sumArraysOnGPUPfS_S_i --------------------------
	.section	.text._Z14sumArraysOnGPUPfS_S_i,"ax",@progbits
	.align	128
        .global         _Z14sumArraysOnGPUPfS_S_i
        .type           _Z14sumArraysOnGPUPfS_S_i,@function
        .size           _Z14sumArraysOnGPUPfS_S_i,(.L_x_1 - _Z14sumArraysOnGPUPfS_S_i)
        .other          _Z14sumArraysOnGPUPfS_S_i,@"STO_CUDA_ENTRY STV_DEFAULT"
_Z14sumArraysOnGPUPfS_S_i:
.text._Z14sumArraysOnGPUPfS_S_i:
[----:B------:R-:W-:Y:S01]  /*0000*/  LDC R1, c[0x0][0x37c] ;  /* 0x0000df00ff017b82 */ /* 0x000fe20000000800 */
[----:B------:R-:W0:Y:S01]  /*0010*/  S2R R9, SR_TID.X ;  /* 0x0000000000097919 */ /* 0x000e220000002100 */
[----:B------:R-:W0:Y:S01]  /*0020*/  LDCU UR4, c[0x0][0x360] ;  /* 0x00006c00ff0477ac */ /* 0x000e220008000800 */
[----:B------:R-:W0:Y:S01]  /*0030*/  S2R R0, SR_CTAID.X ;  /* 0x0000000000007919 */ /* 0x000e220000002500 */
[----:B------:R-:W1:Y:S01]  /*0040*/  LDCU UR5, c[0x0][0x398] ;  /* 0x00007300ff0577ac */ /* 0x000e620008000800 */
[----:B0-----:R-:W-:-:S05]  /*0050*/  IMAD R9, R0, UR4, R9 ;  /* 0x0000000400097c24 */ /* 0x001fca000f8e0209 */
[----:B-1----:R-:W-:-:S13]  /*0060*/  ISETP.GE.AND P0, PT, R9, UR5, PT ;  /* 0x0000000509007c0c */ /* 0x002fda000bf06270 */
[----:B------:R-:W-:Y:S05]  /*0070*/  @P0 EXIT ;  /* 0x000000000000094d */ /* 0x000fea0003800000 */
[----:B------:R-:W0:Y:S01]  /*0080*/  LDC.64 R2, c[0x0][0x380] ;  /* 0x0000e000ff027b82 */ /* 0x000e220000000a00 */
[----:B------:R-:W1:Y:S07]  /*0090*/  LDCU.64 UR4, c[0x0][0x358] ;  /* 0x00006b00ff0477ac */ /* 0x000e6e0008000a00 */
[----:B------:R-:W2:Y:S08]  /*00a0*/  LDC.64 R4, c[0x0][0x388] ;  /* 0x0000e200ff047b82 */ /* 0x000eb00000000a00 */
[----:B------:R-:W3:Y:S01]  /*00b0*/  LDC.64 R6, c[0x0][0x390] ;  /* 0x0000e400ff067b82 */ /* 0x000ee20000000a00 */
[----:B0-----:R-:W-:-:S06]  /*00c0*/  IMAD.WIDE R2, R9, 0x4, R2 ;  /* 0x0000000409027825 */ /* 0x001fcc00078e0202 */
[----:B-1----:R-:W4:Y:S01]  /*00d0*/  LDG.E R2, desc[UR4][R2.64] ;  /* 0x0000000402027981 */ /* 0x002f22000c1e1900 */
[----:B--2---:R-:W-:-:S06]  /*00e0*/  IMAD.WIDE R4, R9, 0x4, R4 ;  /* 0x0000000409047825 */ /* 0x004fcc00078e0204 */
[----:B------:R-:W4:Y:S01]  /*00f0*/  LDG.E R5, desc[UR4][R4.64] ;  /* 0x0000000404057981 */ /* 0x000f22000c1e1900 */
[----:B---3--:R-:W-:-:S04]  /*0100*/  IMAD.WIDE R6, R9, 0x4, R6 ;  /* 0x0000000409067825 */ /* 0x008fc800078e0206 */
[----:B----4-:R-:W-:-:S05]  /*0110*/  FADD R9, R2, R5 ;  /* 0x0000000502097221 */ /* 0x010fca0000000000 */
[----:B------:R-:W-:Y:S01]  /*0120*/  STG.E desc[UR4][R6.64], R9 ;  /* 0x0000000906007986 */ /* 0x000fe2000c101904 */
[----:B------:R-:W-:Y:S05]  /*0130*/  EXIT ;  /* 0x000000000000794d */ /* 0x000fea0003800000 */
.L_x_0:
[----:B------:R-:W-:-:S00]  /*0140*/  BRA `(.L_x_0) ;  /* 0xfffffffc00fc7947 */ /* 0x000fc0000383ffff */
[----:B------:R-:W-:-:S00]  /*0150*/  NOP ;  /* 0x0000000000007918 */ /* 0x000fc00000000000 */
        /* <DEDUP_REMOVED lines=10> */
.L_x_1:


//--------------------- .nv.shared.reserved.0     --------------------------
	.section	.nv.shared.reserved.0,"aw",@nobits
	.weak		__nv_reservedSMEM_offset_0_alias
	.size		__nv_reservedSMEM_offset_0_alias, 0, 64
	.other		__nv_reservedSMEM_offset_0_alias,@"STO_CUDA_RESERVED_SHARED STV_DEFAULT"
__nv_reservedSMEM_offset_0_alias:
	.zero		0
	.zero		64


//--------------------- .nv.constant0._Z14sumArraysOnGPUPfS_S_i --------------------------
	.section	.nv.constant0._Z14sumArraysOnGPUPfS_S_i,"a",@progbits
	.sectionflags	@""
	.align	4
.nv.constant0._Z14sumArraysOnGPUPfS_S_i:
	.zero		924


//--------------------- SYMBOLS --------------------------

	.type		.nv.reservedSmem.offset0,@object
	.size		.nv.reservedSmem.offset0,0x4
